//
// Generated by NVIDIA NVVM Compiler
//
// Compiler Build ID: CL-36424714
// Cuda compilation tools, release 13.0, V13.0.88
// Based on NVVM 20.0.0
//

.version 9.0
.target sm_100
.address_size 64

	// .globl	_Z16addVectorsKernelPKdS0_Pdi
.extern .func  (.param .b32 func_retval0) vprintf
(
	.param .b64 vprintf_param_0,
	.param .b64 vprintf_param_1
)
;
.global .align 1 .b8 $str[45] = {120, 32, 61, 32, 37, 100, 32, 124, 32, 116, 104, 114, 101, 97, 100, 73, 100, 120, 46, 120, 32, 61, 32, 37, 100, 32, 124, 32, 98, 108, 111, 99, 107, 73, 100, 120, 46, 120, 32, 61, 32, 37, 100, 10};

.visible .entry _Z16addVectorsKernelPKdS0_Pdi(
	.param .u64 .ptr .align 1 _Z16addVectorsKernelPKdS0_Pdi_param_0,
	.param .u64 .ptr .align 1 _Z16addVectorsKernelPKdS0_Pdi_param_1,
	.param .u64 .ptr .align 1 _Z16addVectorsKernelPKdS0_Pdi_param_2,
	.param .u32 _Z16addVectorsKernelPKdS0_Pdi_param_3
)
{
	.local .align 8 .b8 	__local_depot0[16];
	.reg .b64 	%SP;
	.reg .b64 	%SPL;
	.reg .pred 	%p<2>;
	.reg .b32 	%r<8>;
	.reg .b64 	%rd<16>;
	.reg .b64 	%fd<4>;

	mov.u64 	%SPL, __local_depot0;
	cvta.local.u64 	%SP, %SPL;
	ld.param.u64 	%rd5, [_Z16addVectorsKernelPKdS0_Pdi_param_0];
	ld.param.u64 	%rd6, [_Z16addVectorsKernelPKdS0_Pdi_param_1];
	ld.param.u64 	%rd7, [_Z16addVectorsKernelPKdS0_Pdi_param_2];
	ld.param.u32 	%r4, [_Z16addVectorsKernelPKdS0_Pdi_param_3];
	mov.u32 	%r5, %ntid.x;
	mov.u32 	%r1, %ctaid.x;
	mov.u32 	%r2, %tid.x;
	mad.lo.s32 	%r3, %r5, %r1, %r2;
	setp.ge.s32 	%p1, %r3, %r4;
	@%p1 bra 	$L__BB0_3;
	add.u64 	%rd8, %SP, 0;
	add.u64 	%rd1, %SPL, 0;
	cvta.to.global.u64 	%rd9, %rd5;
	cvta.to.global.u64 	%rd10, %rd6;
	cvta.to.global.u64 	%rd11, %rd7;
	mul.wide.s32 	%rd12, %r3, 8;
	add.s64 	%rd2, %rd9, %rd12;
	add.s64 	%rd3, %rd10, %rd12;
	add.s64 	%rd4, %rd11, %rd12;
	mov.u64 	%rd13, $str;
$L__BB0_2:
	ld.global.f64 	%fd1, [%rd2];
	ld.global.f64 	%fd2, [%rd3];
	add.f64 	%fd3, %fd1, %fd2;
	st.global.f64 	[%rd4], %fd3;
	st.local.v2.u32 	[%rd1], {%r3, %r2};
	st.local.u32 	[%rd1+8], %r1;
	cvta.global.u64 	%rd14, %rd13;
	{ // callseq 0, 0
	.param .b64 param0;
	st.param.b64 	[param0], %rd14;
	.param .b64 param1;
	st.param.b64 	[param1], %rd8;
	.param .b32 retval0;
	call.uni (retval0), 
	vprintf, 
	(
	param0, 
	param1
	);
	ld.param.b32 	%r6, [retval0];
	} // callseq 0
	bra.uni 	$L__BB0_2;
$L__BB0_3:
	ret;

}


// ===== COMPILED SASS (sm_100) =====

	.target	sm_100

	.elftype	@"ET_EXEC"


//--------------------- .note.nv.tkinfo           --------------------------
	.section	.note.nv.tkinfo,"",@"SHT_NOTE"
	.sectionflags	@"SHF_NOTE_NV_TKINFO"
	.tkinfo
        /*0018*/ 	.word	0x00000002
        /*0030*/ 	.string	""
        /*0030*/ 	.string	"ptxas"
        /*0030*/ 	.string	"Cuda compilation tools, release 13.0, V13.0.88"
        /*0030*/ 	.string	"Build cuda_13.0.r13.0/compiler.36424714_0"
        /*0030*/ 	.string	"-arch sm_100 -m 64 "



//--------------------- .note.nv.cuinfo           --------------------------
	.section	.note.nv.cuinfo,"",@"SHT_NOTE"
	.sectionflags	@"SHF_NOTE_NV_CUINFO"
        /*0018*/ 	.short	0x0002
        /*001a*/ 	.short	0x0064
        /*001c*/ 	.short	0x0082
	.zero		2


//--------------------- .nv.info                  --------------------------
	.section	.nv.info,"",@"SHT_CUDA_INFO"
	.align	4


	//----- nvinfo : EIATTR_REGCOUNT
	.align		4
        /*0000*/ 	.byte	0x04, 0x2f
        /*0002*/ 	.short	(.L_2 - .L_1)
	.align		4
.L_1:
        /*0004*/ 	.word	index@(_Z16addVectorsKernelPKdS0_Pdi)
        /*0008*/ 	.word	0x0000001f


	//----- nvinfo : EIATTR_FRAME_SIZE
	.align		4
.L_2:
        /*000c*/ 	.byte	0x04, 0x11
        /*000e*/ 	.short	(.L_4 - .L_3)
	.align		4
.L_3:
        /*0010*/ 	.word	index@(_Z16addVectorsKernelPKdS0_Pdi)
        /*0014*/ 	.word	0x00000010


	//----- nvinfo : EIATTR_MIN_STACK_SIZE
	.align		4
.L_4:
        /*0018*/ 	.byte	0x04, 0x12
        /*001a*/ 	.short	(.L_6 - .L_5)
	.align		4
.L_5:
        /*001c*/ 	.word	index@(_Z16addVectorsKernelPKdS0_Pdi)
        /*0020*/ 	.word	0x00000010
.L_6:


//--------------------- .nv.compat                --------------------------
	.section	.nv.compat,"",@"SHT_CUDA_COMPAT_INFO"
	.align	4
        /*0000*/ 	.byte	0x02, 0x09, 0x00, 0x00, 0x02, 0x02, 0x01, 0x00, 0x02, 0x05, 0x05, 0x00, 0x03, 0x07, 0x01, 0x01
        /*0010*/ 	.byte	0x02, 0x03, 0x00, 0x00, 0x02, 0x06, 0x01, 0x00, 0x04, 0x0b, 0x08, 0x00, 0x01, 0x00, 0x00, 0x00
        /*0020*/ 	.byte	0x00, 0x00, 0x00, 0x00


//--------------------- .nv.info._Z16addVectorsKernelPKdS0_Pdi --------------------------
	.section	.nv.info._Z16addVectorsKernelPKdS0_Pdi,"",@"SHT_CUDA_INFO"
	.sectionflags	@""
	.align	4


	//----- nvinfo : EIATTR_CUDA_API_VERSION
	.align		4
        /*0000*/ 	.byte	0x04, 0x37
        /*0002*/ 	.short	(.L_8 - .L_7)
.L_7:
        /*0004*/ 	.word	0x00000082


	//----- nvinfo : EIATTR_KPARAM_INFO
	.align		4
.L_8:
        /*0008*/ 	.byte	0x04, 0x17
        /*000a*/ 	.short	(.L_10 - .L_9)
.L_9:
        /*000c*/ 	.word	0x00000000
        /*0010*/ 	.short	0x0003
        /*0012*/ 	.short	0x0018
        /*0014*/ 	.byte	0x00, 0xf0, 0x11, 0x00


	//----- nvinfo : EIATTR_KPARAM_INFO
	.align		4
.L_10:
        /*0018*/ 	.byte	0x04, 0x17
        /*001a*/ 	.short	(.L_12 - .L_11)
.L_11:
        /*001c*/ 	.word	0x00000000
        /*0020*/ 	.short	0x0002
        /*0022*/ 	.short	0x0010
        /*0024*/ 	.byte	0x00, 0xf5, 0x21, 0x00


	//----- nvinfo : EIATTR_KPARAM_INFO
	.align		4
.L_12:
        /*0028*/ 	.byte	0x04, 0x17
        /*002a*/ 	.short	(.L_14 - .L_13)
.L_13:
        /*002c*/ 	.word	0x00000000
        /*0030*/ 	.short	0x0001
        /*0032*/ 	.short	0x0008
        /*0034*/ 	.byte	0x00, 0xf5, 0x21, 0x00


	//----- nvinfo : EIATTR_KPARAM_INFO
	.align		4
.L_14:
        /*0038*/ 	.byte	0x04, 0x17
        /*003a*/ 	.short	(.L_16 - .L_15)
.L_15:
        /*003c*/ 	.word	0x00000000
        /*0040*/ 	.short	0x0000
        /*0042*/ 	.short	0x0000
        /*0044*/ 	.byte	0x00, 0xf5, 0x21, 0x00


	//----- nvinfo : EIATTR_SPARSE_MMA_MASK
	.align		4
.L_16:
        /*0048*/ 	.byte	0x03, 0x50
        /*004a*/ 	.short	0x0000


	//----- nvinfo : EIATTR_MAXREG_COUNT
	.align		4
        /*004c*/ 	.byte	0x03, 0x1b
        /*004e*/ 	.short	0x00ff


	//----- nvinfo : EIATTR_EXTERNS
	.align		4
        /*0050*/ 	.byte	0x04, 0x0f
        /*0052*/ 	.short	(.L_18 - .L_17)


	//   ....[0]....
	.align		4
.L_17:
        /*0054*/ 	.word	index@(vprintf)


	//----- nvinfo : EIATTR_MERCURY_ISA_VERSION
	.align		4
.L_18:
        /*0058*/ 	.byte	0x03, 0x5f
        /*005a*/ 	.short	0x0101


	//----- nvinfo : EIATTR_VRC_CTA_INIT_COUNT
	.align		4
        /*005c*/ 	.byte	0x02, 0x4a
	.zero		1
	.zero		1


	//----- nvinfo : EIATTR_SYSCALL_OFFSETS
	.align		4
        /*0060*/ 	.byte	0x04, 0x46
        /*0062*/ 	.short	(.L_20 - .L_19)


	//   ....[0]....
.L_19:
        /*0064*/ 	.word	0x00000220


	//----- nvinfo : EIATTR_EXIT_INSTR_OFFSETS
	.align		4
.L_20:
        /*0068*/ 	.byte	0x04, 0x1c
        /*006a*/ 	.short	(.L_22 - .L_21)


	//   ....[0]....
.L_21:
        /*006c*/ 	.word	0x000000c0


	//----- nvinfo : EIATTR_CRS_STACK_SIZE
	.align		4
.L_22:
        /*0070*/ 	.byte	0x04, 0x1e
        /*0072*/ 	.short	(.L_24 - .L_23)
.L_23:
        /*0074*/ 	.word	0x00000000


	//----- nvinfo : EIATTR_CBANK_PARAM_SIZE
	.align		4
.L_24:
        /*0078*/ 	.byte	0x03, 0x19
        /*007a*/ 	.short	0x001c


	//----- nvinfo : EIATTR_PARAM_CBANK
	.align		4
        /*007c*/ 	.byte	0x04, 0x0a
        /*007e*/ 	.short	(.L_26 - .L_25)
	.align		4
.L_25:
        /*0080*/ 	.word	index@(.nv.constant0._Z16addVectorsKernelPKdS0_Pdi)
        /*0084*/ 	.short	0x0380
        /*0086*/ 	.short	0x001c


	//----- nvinfo : EIATTR_SW_WAR
	.align		4
.L_26:
        /*0088*/ 	.byte	0x04, 0x36
        /*008a*/ 	.short	(.L_28 - .L_27)
.L_27:
        /*008c*/ 	.word	0x00000008
.L_28:


//--------------------- .nv.callgraph             --------------------------
	.section	.nv.callgraph,"",@"SHT_CUDA_CALLGRAPH"
	.align	4
	.sectionentsize	8
	.align		4
        /*0000*/ 	.word	0x00000000
	.align		4
        /*0004*/ 	.word	0xffffffff
	.align		4
        /*0008*/ 	.word	index@(_Z16addVectorsKernelPKdS0_Pdi)
	.align		4
        /*000c*/ 	.word	index@(vprintf)
	.align		4
        /*0010*/ 	.word	0x00000000
	.align		4
        /*0014*/ 	.word	0xfffffffe
	.align		4
        /*0018*/ 	.word	0x00000000
	.align		4
        /*001c*/ 	.word	0xfffffffd
	.align		4
        /*0020*/ 	.word	0x00000000
	.align		4
        /*0024*/ 	.word	0xfffffffc


//--------------------- .nv.constant4             --------------------------
	.section	.nv.constant4,"a",@progbits
	.align	8
	.align		8
.nv.constant4:
        /*0000*/ 	.dword	vprintf
	.align		8
        /*0008*/ 	.dword	$str


//--------------------- .text._Z16addVectorsKernelPKdS0_Pdi --------------------------
	.section	.text._Z16addVectorsKernelPKdS0_Pdi,"ax",@progbits
	.align	128
        .global         _Z16addVectorsKernelPKdS0_Pdi
        .type           _Z16addVectorsKernelPKdS0_Pdi,@function
        .size           _Z16addVectorsKernelPKdS0_Pdi,(.L_x_3 - _Z16addVectorsKernelPKdS0_Pdi)
        .other          _Z16addVectorsKernelPKdS0_Pdi,@"STO_CUDA_ENTRY STV_DEFAULT"
_Z16addVectorsKernelPKdS0_Pdi:
.text._Z16addVectorsKernelPKdS0_Pdi:
[----:B------:R-:W0:Y:S01]  /*0000*/  LDC R1, c[0x0][0x37c] ;  /* 0x0000df00ff017b82 */ /* 0x000e220000000800 */
[----:B------:R-:W1:Y:S01]  /*0010*/  S2R R28, SR_CTAID.X ;  /* 0x00000000001c7919 */ /* 0x000e620000002500 */
[----:B------:R-:W2:Y:S01]  /*0020*/  LDCU UR5, c[0x0][0x2fc] ;  /* 0x00005f80ff0577ac */ /* 0x000ea20008000800 */
[----:B0-----:R-:W-:Y:S01]  /*0030*/  VIADD R1, R1, 0xfffffff0 ;  /* 0xfffffff001017836 */ /* 0x001fe20000000000 */
[----:B------:R-:W1:Y:S01]  /*0040*/  S2R R25, SR_TID.X ;  /* 0x0000000000197919 */ /* 0x000e620000002100 */
[----:B------:R-:W1:Y:S01]  /*0050*/  LDCU UR6, c[0x0][0x360] ;  /* 0x00006c00ff0677ac */ /* 0x000e620008000800 */
[----:B------:R-:W0:Y:S01]  /*0060*/  LDCU UR7, c[0x0][0x398] ;  /* 0x00007300ff0777ac */ /* 0x000e220008000800 */
[----:B------:R-:W3:Y:S02]  /*0070*/  LDCU UR4, c[0x0][0x2f8] ;  /* 0x00005f00ff0477ac */ /* 0x000ee40008000800 */
[----:B---3--:R-:W-:Y:S01]  /*0080*/  IADD3 R26, P1, PT, R1, UR4, RZ ;  /* 0x00000004011a7c10 */ /* 0x008fe2000ff3e0ff */
[----:B-1----:R-:W-:-:S04]  /*0090*/  IMAD R24, R28, UR6, R25 ;  /* 0x000000061c187c24 */ /* 0x002fc8000f8e0219 */
[----:B--2---:R-:W-:Y:S01]  /*00a0*/  IMAD.X R2, RZ, RZ, UR5, P1 ;  /* 0x00000005ff027e24 */ /* 0x004fe200088e06ff */
[----:B0-----:R-:W-:-:S13]  /*00b0*/  ISETP.GE.AND P0, PT, R24, UR7, PT ;  /* 0x0000000718007c0c */ /* 0x001fda000bf06270 */
[----:B------:R-:W-:Y:S05]  /*00c0*/  @P0 EXIT ;  /* 0x000000000000094d */ /* 0x000fea0003800000 */
[----:B------:R-:W0:Y:S01]  /*00d0*/  LDC.64 R22, c[0x0][0x380] ;  /* 0x0000e000ff167b82 */ /* 0x000e220000000a00 */
[----:B------:R-:W1:Y:S07]  /*00e0*/  LDCU.64 UR36, c[0x0][0x358] ;  /* 0x00006b00ff2477ac */ /* 0x000e6e0008000a00 */
[----:B------:R-:W2:Y:S08]  /*00f0*/  LDC.64 R18, c[0x0][0x388] ;  /* 0x0000e200ff127b82 */ /* 0x000eb00000000a00 */
[----:B------:R-:W3:Y:S01]  /*0100*/  LDC.64 R16, c[0x0][0x390] ;  /* 0x0000e400ff107b82 */ /* 0x000ee20000000a00 */
[----:B0-----:R-:W-:-:S04]  /*0110*/  IMAD.WIDE R22, R24, 0x8, R22 ;  /* 0x0000000818167825 */ /* 0x001fc800078e0216 */
[----:B--2---:R-:W-:-:S04]  /*0120*/  IMAD.WIDE R18, R24, 0x8, R18 ;  /* 0x0000000818127825 */ /* 0x004fc800078e0212 */
[----:B-1-3--:R-:W-:-:S07]  /*0130*/  IMAD.WIDE R16, R24, 0x8, R16 ;  /* 0x0000000818107825 */ /* 0x00afce00078e0210 */
.L_x_1:
[----:B------:R-:W2:Y:S04]  /*0140*/  LDG.E.64 R10, desc[UR36][R22.64] ;  /* 0x00000024160a7981 */ /* 0x000ea8000c1e1b00 */
[----:B------:R-:W2:Y:S01]  /*0150*/  LDG.E.64 R4, desc[UR36][R18.64] ;  /* 0x0000002412047981 */ /* 0x000ea2000c1e1b00 */
[----:B------:R-:W-:Y:S01]  /*0160*/  MOV R8, 0x0 ;  /* 0x0000000000087802 */ /* 0x000fe20000000f00 */
[----:B------:R-:W0:Y:S01]  /*0170*/  LDCU.64 UR4, c[0x4][0x8] ;  /* 0x01000100ff0477ac */ /* 0x000e220008000a00 */
[----:B------:R-:W-:Y:S01]  /*0180*/  MOV R6, R26 ;  /* 0x0000001a00067202 */ /* 0x000fe20000000f00 */
[----:B------:R1:W-:Y:S01]  /*0190*/  STL.64 [R1], R24 ;  /* 0x0000001801007387 */ /* 0x0003e20000100a00 */
[----:B------:R-:W-:Y:S02]  /*01a0*/  MOV R7, R2 ;  /* 0x0000000200077202 */ /* 0x000fe40000000f00 */
[----:B------:R-:W3:Y:S01]  /*01b0*/  LDC.64 R8, c[0x4][R8] ;  /* 0x0100000008087b82 */ /* 0x000ee20000000a00 */
[----:B------:R1:W-:Y:S01]  /*01c0*/  STL [R1+0x8], R28 ;  /* 0x0000081c01007387 */ /* 0x0003e20000100800 */
[----:B--2---:R-:W-:Y:S01]  /*01d0*/  DADD R10, R10, R4 ;  /* 0x000000000a0a7229 */ /* 0x004fe20000000004 */
[----:B0-----:R-:W-:Y:S01]  /*01e0*/  MOV R4, UR4 ;  /* 0x0000000400047c02 */ /* 0x001fe20008000f00 */
[----:B------:R-:W-:-:S05]  /*01f0*/  IMAD.U32 R5, RZ, RZ, UR5 ;  /* 0x00000005ff057e24 */ /* 0x000fca000f8e00ff */
[----:B---3--:R1:W-:Y:S04]  /*0200*/  STG.E.64 desc[UR36][R16.64], R10 ;  /* 0x0000000a10007986 */ /* 0x0083e8000c101b24 */
[----:B------:R-:W-:-:S07]  /*0210*/  LEPC R20, `(.L_x_0) ;  /* 0x000000001014794e */ /* 0x000fce0000000000 */
[----:B-1----:R-:W-:Y:S05]  /*0220*/  CALL.ABS.NOINC R8 ;  /* 0x0000000008007343 */ /* 0x002fea0003c00000 */
.L_x_0:
[----:B------:R-:W-:Y:S05]  /*0230*/  BRA `(.L_x_1) ;  /* 0xfffffffc00c07947 */ /* 0x000fea000383ffff */
.L_x_2:
[----:B------:R-:W-:-:S00]  /*0240*/  BRA `(.L_x_2) ;  /* 0xfffffffc00fc7947 */ /* 0x000fc0000383ffff */
[----:B------:R-:W-:-:S00]  /*0250*/  NOP ;  /* 0x0000000000007918 */ /* 0x000fc00000000000 */
        /* <DEDUP_REMOVED lines=10> */
.L_x_3:


//--------------------- .nv.global.init           --------------------------
	.section	.nv.global.init,"aw",@progbits
.nv.global.init:
	.type		$str,@object
	.size		$str,(.L_0 - $str)
$str:
        /*0000*/ 	.byte	0x78, 0x20, 0x3d, 0x20, 0x25, 0x64, 0x20, 0x7c, 0x20, 0x74, 0x68, 0x72, 0x65, 0x61, 0x64, 0x49
        /*0010*/ 	.byte	0x64, 0x78, 0x2e, 0x78, 0x20, 0x3d, 0x20, 0x25, 0x64, 0x20, 0x7c, 0x20, 0x62, 0x6c, 0x6f, 0x63
        /*0020*/ 	.byte	0x6b, 0x49, 0x64, 0x78, 0x2e, 0x78, 0x20, 0x3d, 0x20, 0x25, 0x64, 0x0a, 0x00
.L_0:


//--------------------- .nv.shared.reserved.0     --------------------------
	.section	.nv.shared.reserved.0,"aw",@nobits
	.weak		__nv_reservedSMEM_offset_0_alias
	.size		__nv_reservedSMEM_offset_0_alias, 0, 64
	.other		__nv_reservedSMEM_offset_0_alias,@"STO_CUDA_RESERVED_SHARED STV_DEFAULT"
__nv_reservedSMEM_offset_0_alias:
	.zero		0
	.zero		64


//--------------------- .nv.constant0._Z16addVectorsKernelPKdS0_Pdi --------------------------
	.section	.nv.constant0._Z16addVectorsKernelPKdS0_Pdi,"a",@progbits
	.sectionflags	@""
	.align	4
.nv.constant0._Z16addVectorsKernelPKdS0_Pdi:
	.zero		924


//--------------------- SYMBOLS --------------------------

	.type		.nv.reservedSmem.offset0,@object
	.size		.nv.reservedSmem.offset0,0x4
	.type		vprintf,@function
